//
// Generated by NVIDIA NVVM Compiler
//
// Compiler Build ID: CL-36424714
// Cuda compilation tools, release 13.0, V13.0.88
// Based on NVVM 20.0.0
//

.version 9.0
.target sm_100
.address_size 64

	// .globl	backwardSquaredLossKernel

.visible .entry backwardSquaredLossKernel(
	.param .u32 backwardSquaredLossKernel_param_0,
	.param .u64 .ptr .align 1 backwardSquaredLossKernel_param_1,
	.param .u64 .ptr .align 1 backwardSquaredLossKernel_param_2,
	.param .u64 .ptr .align 1 backwardSquaredLossKernel_param_3
)
{
	.reg .pred 	%p<2>;
	.reg .b32 	%r<6>;
	.reg .b64 	%rd<11>;
	.reg .b64 	%fd<4>;

	ld.param.u32 	%r2, [backwardSquaredLossKernel_param_0];
	ld.param.u64 	%rd1, [backwardSquaredLossKernel_param_1];
	ld.param.u64 	%rd2, [backwardSquaredLossKernel_param_2];
	ld.param.u64 	%rd3, [backwardSquaredLossKernel_param_3];
	mov.u32 	%r3, %ctaid.x;
	mov.u32 	%r4, %ntid.x;
	mov.u32 	%r5, %tid.x;
	mad.lo.s32 	%r1, %r3, %r4, %r5;
	setp.ge.s32 	%p1, %r1, %r2;
	@%p1 bra 	$L__BB0_2;
	cvta.to.global.u64 	%rd4, %rd1;
	cvta.to.global.u64 	%rd5, %rd2;
	cvta.to.global.u64 	%rd6, %rd3;
	mul.wide.s32 	%rd7, %r1, 8;
	add.s64 	%rd8, %rd4, %rd7;
	ld.global.f64 	%fd1, [%rd8];
	add.s64 	%rd9, %rd5, %rd7;
	ld.global.f64 	%fd2, [%rd9];
	sub.f64 	%fd3, %fd1, %fd2;
	add.s64 	%rd10, %rd6, %rd7;
	st.global.f64 	[%rd10], %fd3;
$L__BB0_2:
	bar.sync 	0;
	ret;

}


// ===== COMPILED SASS (sm_100) =====

	.target	sm_100

	.elftype	@"ET_EXEC"


//--------------------- .note.nv.tkinfo           --------------------------
	.section	.note.nv.tkinfo,"",@"SHT_NOTE"
	.sectionflags	@"SHF_NOTE_NV_TKINFO"
	.tkinfo
        /*0018*/ 	.word	0x00000002
        /*0030*/ 	.string	""
        /*0030*/ 	.string	"ptxas"
        /*0030*/ 	.string	"Cuda compilation tools, release 13.0, V13.0.88"
        /*0030*/ 	.string	"Build cuda_13.0.r13.0/compiler.36424714_0"
        /*0030*/ 	.string	"-arch sm_100 -m 64 "



//--------------------- .note.nv.cuinfo           --------------------------
	.section	.note.nv.cuinfo,"",@"SHT_NOTE"
	.sectionflags	@"SHF_NOTE_NV_CUINFO"
        /*0018*/ 	.short	0x0002
        /*001a*/ 	.short	0x0064
        /*001c*/ 	.short	0x0082
	.zero		2


//--------------------- .nv.info                  --------------------------
	.section	.nv.info,"",@"SHT_CUDA_INFO"
	.align	4


	//----- nvinfo : EIATTR_REGCOUNT
	.align		4
        /*0000*/ 	.byte	0x04, 0x2f
        /*0002*/ 	.short	(.L_1 - .L_0)
	.align		4
.L_0:
        /*0004*/ 	.word	index@(backwardSquaredLossKernel)
        /*0008*/ 	.word	0x0000000e


	//----- nvinfo : EIATTR_FRAME_SIZE
	.align		4
.L_1:
        /*000c*/ 	.byte	0x04, 0x11
        /*000e*/ 	.short	(.L_3 - .L_2)
	.align		4
.L_2:
        /*0010*/ 	.word	index@(backwardSquaredLossKernel)
        /*0014*/ 	.word	0x00000000


	//----- nvinfo : EIATTR_MIN_STACK_SIZE
	.align		4
.L_3:
        /*0018*/ 	.byte	0x04, 0x12
        /*001a*/ 	.short	(.L_5 - .L_4)
	.align		4
.L_4:
        /*001c*/ 	.word	index@(backwardSquaredLossKernel)
        /*0020*/ 	.word	0x00000000
.L_5:


//--------------------- .nv.compat                --------------------------
	.section	.nv.compat,"",@"SHT_CUDA_COMPAT_INFO"
	.align	4
        /*0000*/ 	.byte	0x02, 0x09, 0x00, 0x00, 0x02, 0x02, 0x01, 0x00, 0x02, 0x05, 0x05, 0x00, 0x03, 0x07, 0x01, 0x01
        /*0010*/ 	.byte	0x02, 0x03, 0x00, 0x00, 0x02, 0x06, 0x01, 0x00, 0x04, 0x0b, 0x08, 0x00, 0x01, 0x00, 0x00, 0x00
        /*0020*/ 	.byte	0x00, 0x00, 0x00, 0x00


//--------------------- .nv.info.backwardSquaredLossKernel --------------------------
	.section	.nv.info.backwardSquaredLossKernel,"",@"SHT_CUDA_INFO"
	.sectionflags	@""
	.align	4


	//----- nvinfo : EIATTR_CUDA_API_VERSION
	.align		4
        /*0000*/ 	.byte	0x04, 0x37
        /*0002*/ 	.short	(.L_7 - .L_6)
.L_6:
        /*0004*/ 	.word	0x00000082


	//----- nvinfo : EIATTR_KPARAM_INFO
	.align		4
.L_7:
        /*0008*/ 	.byte	0x04, 0x17
        /*000a*/ 	.short	(.L_9 - .L_8)
.L_8:
        /*000c*/ 	.word	0x00000000
        /*0010*/ 	.short	0x0003
        /*0012*/ 	.short	0x0018
        /*0014*/ 	.byte	0x00, 0xf5, 0x21, 0x00


	//----- nvinfo : EIATTR_KPARAM_INFO
	.align		4
.L_9:
        /*0018*/ 	.byte	0x04, 0x17
        /*001a*/ 	.short	(.L_11 - .L_10)
.L_10:
        /*001c*/ 	.word	0x00000000
        /*0020*/ 	.short	0x0002
        /*0022*/ 	.short	0x0010
        /*0024*/ 	.byte	0x00, 0xf5, 0x21, 0x00


	//----- nvinfo : EIATTR_KPARAM_INFO
	.align		4
.L_11:
        /*0028*/ 	.byte	0x04, 0x17
        /*002a*/ 	.short	(.L_13 - .L_12)
.L_12:
        /*002c*/ 	.word	0x00000000
        /*0030*/ 	.short	0x0001
        /*0032*/ 	.short	0x0008
        /*0034*/ 	.byte	0x00, 0xf5, 0x21, 0x00


	//----- nvinfo : EIATTR_KPARAM_INFO
	.align		4
.L_13:
        /*0038*/ 	.byte	0x04, 0x17
        /*003a*/ 	.short	(.L_15 - .L_14)
.L_14:
        /*003c*/ 	.word	0x00000000
        /*0040*/ 	.short	0x0000
        /*0042*/ 	.short	0x0000
        /*0044*/ 	.byte	0x00, 0xf0, 0x11, 0x00


	//----- nvinfo : EIATTR_SPARSE_MMA_MASK
	.align		4
.L_15:
        /*0048*/ 	.byte	0x03, 0x50
        /*004a*/ 	.short	0x0000


	//----- nvinfo : EIATTR_MAXREG_COUNT
	.align		4
        /*004c*/ 	.byte	0x03, 0x1b
        /*004e*/ 	.short	0x00ff


	//----- nvinfo : EIATTR_NUM_BARRIERS
	.align		4
        /*0050*/ 	.byte	0x02, 0x4c
        /*0052*/ 	.byte	0x01
	.zero		1


	//----- nvinfo : EIATTR_MERCURY_ISA_VERSION
	.align		4
        /*0054*/ 	.byte	0x03, 0x5f
        /*0056*/ 	.short	0x0101


	//----- nvinfo : EIATTR_VRC_CTA_INIT_COUNT
	.align		4
        /*0058*/ 	.byte	0x02, 0x4a
	.zero		1
	.zero		1


	//----- nvinfo : EIATTR_EXIT_INSTR_OFFSETS
	.align		4
        /*005c*/ 	.byte	0x04, 0x1c
        /*005e*/ 	.short	(.L_17 - .L_16)


	//   ....[0]....
.L_16:
        /*0060*/ 	.word	0x00000160


	//----- nvinfo : EIATTR_CRS_STACK_SIZE
	.align		4
.L_17:
        /*0064*/ 	.byte	0x04, 0x1e
        /*0066*/ 	.short	(.L_19 - .L_18)
.L_18:
        /*0068*/ 	.word	0x00000000


	//----- nvinfo : EIATTR_CBANK_PARAM_SIZE
	.align		4
.L_19:
        /*006c*/ 	.byte	0x03, 0x19
        /*006e*/ 	.short	0x0020


	//----- nvinfo : EIATTR_PARAM_CBANK
	.align		4
        /*0070*/ 	.byte	0x04, 0x0a
        /*0072*/ 	.short	(.L_21 - .L_20)
	.align		4
.L_20:
        /*0074*/ 	.word	index@(.nv.constant0.backwardSquaredLossKernel)
        /*0078*/ 	.short	0x0380
        /*007a*/ 	.short	0x0020


	//----- nvinfo : EIATTR_SW_WAR
	.align		4
.L_21:
        /*007c*/ 	.byte	0x04, 0x36
        /*007e*/ 	.short	(.L_23 - .L_22)
.L_22:
        /*0080*/ 	.word	0x00000008
.L_23:


//--------------------- .nv.callgraph             --------------------------
	.section	.nv.callgraph,"",@"SHT_CUDA_CALLGRAPH"
	.align	4
	.sectionentsize	8
	.align		4
        /*0000*/ 	.word	0x00000000
	.align		4
        /*0004*/ 	.word	0xffffffff
	.align		4
        /*0008*/ 	.word	0x00000000
	.align		4
        /*000c*/ 	.word	0xfffffffe
	.align		4
        /*0010*/ 	.word	0x00000000
	.align		4
        /*0014*/ 	.word	0xfffffffd
	.align		4
        /*0018*/ 	.word	0x00000000
	.align		4
        /*001c*/ 	.word	0xfffffffc


//--------------------- .text.backwardSquaredLossKernel --------------------------
	.section	.text.backwardSquaredLossKernel,"ax",@progbits
	.align	128
        .global         backwardSquaredLossKernel
        .type           backwardSquaredLossKernel,@function
        .size           backwardSquaredLossKernel,(.L_x_3 - backwardSquaredLossKernel)
        .other          backwardSquaredLossKernel,@"STO_CUDA_ENTRY STV_DEFAULT"
backwardSquaredLossKernel:
.text.backwardSquaredLossKernel:
[----:B------:R-:W-:Y:S01]  /*0000*/  LDC R1, c[0x0][0x37c] ;  /* 0x0000df00ff017b82 */ /* 0x000fe20000000800 */
[----:B------:R-:W0:Y:S07]  /*0010*/  S2R R0, SR_TID.X ;  /* 0x0000000000007919 */ /* 0x000e2e0000002100 */
[----:B------:R-:W0:Y:S01]  /*0020*/  S2UR UR4, SR_CTAID.X ;  /* 0x00000000000479c3 */ /* 0x000e220000002500 */
[----:B------:R-:W1:Y:S01]  /*0030*/  LDCU UR5, c[0x0][0x380] ;  /* 0x00007000ff0577ac */ /* 0x000e620008000800 */
[----:B------:R-:W-:Y:S06]  /*0040*/  BSSY.RECONVERGENT B0, `(.L_x_0) ;  /* 0x0000010000007945 */ /* 0x000fec0003800200 */
[----:B------:R-:W0:Y:S02]  /*0050*/  LDC R11, c[0x0][0x360] ;  /* 0x0000d800ff0b7b82 */ /* 0x000e240000000800 */
[----:B0-----:R-:W-:-:S05]  /*0060*/  IMAD R11, R11, UR4, R0 ;  /* 0x000000040b0b7c24 */ /* 0x001fca000f8e0200 */
[----:B-1----:R-:W-:-:S13]  /*0070*/  ISETP.GE.AND P0, PT, R11, UR5, PT ;  /* 0x000000050b007c0c */ /* 0x002fda000bf06270 */
[----:B------:R-:W-:Y:S05]  /*0080*/  @P0 BRA `(.L_x_1) ;  /* 0x00000000002c0947 */ /* 0x000fea0003800000 */
[----:B------:R-:W0:Y:S01]  /*0090*/  LDC.64 R2, c[0x0][0x388] ;  /* 0x0000e200ff027b82 */ /* 0x000e220000000a00 */
[----:B------:R-:W1:Y:S07]  /*00a0*/  LDCU.64 UR4, c[0x0][0x358] ;  /* 0x00006b00ff0477ac */ /* 0x000e6e0008000a00 */
[----:B------:R-:W2:Y:S08]  /*00b0*/  LDC.64 R4, c[0x0][0x390] ;  /* 0x0000e400ff047b82 */ /* 0x000eb00000000a00 */
[----:B------:R-:W3:Y:S01]  /*00c0*/  LDC.64 R8, c[0x0][0x398] ;  /* 0x0000e600ff087b82 */ /* 0x000ee20000000a00 */
[----:B0-----:R-:W-:-:S06]  /*00d0*/  IMAD.WIDE R2, R11, 0x8, R2 ;  /* 0x000000080b027825 */ /* 0x001fcc00078e0202 */
[----:B-1----:R-:W4:Y:S01]  /*00e0*/  LDG.E.64 R2, desc[UR4][R2.64] ;  /* 0x0000000402027981 */ /* 0x002f22000c1e1b00 */
[----:B--2---:R-:W-:-:S06]  /*00f0*/  IMAD.WIDE R4, R11, 0x8, R4 ;  /* 0x000000080b047825 */ /* 0x004fcc00078e0204 */
[----:B------:R-:W4:Y:S01]  /*0100*/  LDG.E.64 R4, desc[UR4][R4.64] ;  /* 0x0000000404047981 */ /* 0x000f22000c1e1b00 */
[----:B---3--:R-:W-:Y:S01]  /*0110*/  IMAD.WIDE R8, R11, 0x8, R8 ;  /* 0x000000080b087825 */ /* 0x008fe200078e0208 */
[----:B----4-:R-:W-:-:S07]  /*0120*/  DADD R6, R2, -R4 ;  /* 0x0000000002067229 */ /* 0x010fce0000000804 */
[----:B------:R0:W-:Y:S04]  /*0130*/  STG.E.64 desc[UR4][R8.64], R6 ;  /* 0x0000000608007986 */ /* 0x0001e8000c101b04 */
.L_x_1:
[----:B------:R-:W-:Y:S05]  /*0140*/  BSYNC.RECONVERGENT B0 ;  /* 0x0000000000007941 */ /* 0x000fea0003800200 */
.L_x_0:
[----:B------:R-:W-:Y:S06]  /*0150*/  BAR.SYNC.DEFER_BLOCKING 0x0 ;  /* 0x0000000000007b1d */ /* 0x000fec0000010000 */
[----:B------:R-:W-:Y:S05]  /*0160*/  EXIT ;  /* 0x000000000000794d */ /* 0x000fea0003800000 */
.L_x_2:
[----:B------:R-:W-:-:S00]  /*0170*/  BRA `(.L_x_2) ;  /* 0xfffffffc00fc7947 */ /* 0x000fc0000383ffff */
[----:B------:R-:W-:-:S00]  /*0180*/  NOP ;  /* 0x0000000000007918 */ /* 0x000fc00000000000 */
[----:B------:R-:W-:-:S00]  /*0190*/  NOP ;  /* 0x0000000000007918 */ /* 0x000fc00000000000 */
[----:B------:R-:W-:-:S00]  /*01a0*/  NOP ;  /* 0x0000000000007918 */ /* 0x000fc00000000000 */
[----:B------:R-:W-:-:S00]  /*01b0*/  NOP ;  /* 0x0000000000007918 */ /* 0x000fc00000000000 */
[----:B------:R-:W-:-:S00]  /*01c0*/  NOP ;  /* 0x0000000000007918 */ /* 0x000fc00000000000 */
[----:B------:R-:W-:-:S00]  /*01d0*/  NOP ;  /* 0x0000000000007918 */ /* 0x000fc00000000000 */
[----:B------:R-:W-:-:S00]  /*01e0*/  NOP ;  /* 0x0000000000007918 */ /* 0x000fc00000000000 */
[----:B------:R-:W-:-:S00]  /*01f0*/  NOP ;  /* 0x0000000000007918 */ /* 0x000fc00000000000 */
.L_x_3:


//--------------------- .nv.shared.reserved.0     --------------------------
	.section	.nv.shared.reserved.0,"aw",@nobits
	.weak		__nv_reservedSMEM_offset_0_alias
	.size		__nv_reservedSMEM_offset_0_alias, 0, 64
	.other		__nv_reservedSMEM_offset_0_alias,@"STO_CUDA_RESERVED_SHARED STV_DEFAULT"
__nv_reservedSMEM_offset_0_alias:
	.zero		0
	.zero		64


//--------------------- .nv.constant0.backwardSquaredLossKernel --------------------------
	.section	.nv.constant0.backwardSquaredLossKernel,"a",@progbits
	.sectionflags	@""
	.align	4
.nv.constant0.backwardSquaredLossKernel:
	.zero		928


//--------------------- SYMBOLS --------------------------

	.type		.nv.reservedSmem.offset0,@object
	.size		.nv.reservedSmem.offset0,0x4
